	.headerflags	@"EF_CUDA_TEXMODE_UNIFIED EF_CUDA_64BIT_ADDRESS EF_CUDA_ACCELERATORS EF_CUDA_SM90 EF_CUDA_VIRTUAL_SM(EF_CUDA_SM90)"
	.elftype	@"ET_EXEC"


//--------------------- .nv.info                  --------------------------
	.section	.nv.info,"",@"SHT_CUDA_INFO"
	.align	4


	//----- nvinfo : EIATTR_REGCOUNT
	.align		4
        /*0000*/ 	.byte	0x04, 0x2f
        /*0002*/ 	.short	(.L_3 - .L_2)
	.align		4
.L_2:
        /*0004*/ 	.word	index@(triton_poi_fused__native_batch_norm_legit_no_training_add_native_batch_norm_backward_relu_10)
        /*0008*/ 	.word	0x00000025


	//----- nvinfo : EIATTR_MIN_STACK_SIZE
	.align		4
.L_3:
        /*000c*/ 	.byte	0x04, 0x12
        /*000e*/ 	.short	(.L_5 - .L_4)
	.align		4
.L_4:
        /*0010*/ 	.word	index@(triton_poi_fused__native_batch_norm_legit_no_training_add_native_batch_norm_backward_relu_10)
        /*0014*/ 	.word	0x00000000


	//----- nvinfo : EIATTR_FRAME_SIZE
	.align		4
.L_5:
        /*0018*/ 	.byte	0x04, 0x11
        /*001a*/ 	.short	(.L_7 - .L_6)
	.align		4
.L_6:
        /*001c*/ 	.word	index@(triton_poi_fused__native_batch_norm_legit_no_training_add_native_batch_norm_backward_relu_10)
        /*0020*/ 	.word	0x00000000


	//----- nvinfo : EIATTR_MIN_STACK_SIZE
	.align		4
.L_7:
        /*0024*/ 	.byte	0x04, 0x12
        /*0026*/ 	.short	(.L_9 - .L_8)
	.align		4
.L_8:
        /*0028*/ 	.word	index@(triton_poi_fused__native_batch_norm_legit_no_training_add_native_batch_norm_backward_relu_10)
        /*002c*/ 	.word	0x00000000
.L_9:


//--------------------- .nv.info.triton_poi_fused__native_batch_norm_legit_no_training_add_native_batch_norm_backward_relu_10 --------------------------
	.section	.nv.info.triton_poi_fused__native_batch_norm_legit_no_training_add_native_batch_norm_backward_relu_10,"",@"SHT_CUDA_INFO"
	.sectionflags	@""
	.align	4


	//----- nvinfo : EIATTR_CUDA_API_VERSION
	.align		4
        /*0000*/ 	.byte	0x04, 0x37
        /*0002*/ 	.short	(.L_11 - .L_10)
.L_10:
        /*0004*/ 	.word	0x0000007c


	//----- nvinfo : EIATTR_KPARAM_INFO
	.align		4
.L_11:
        /*0008*/ 	.byte	0x04, 0x17
        /*000a*/ 	.short	(.L_13 - .L_12)
.L_12:
        /*000c*/ 	.word	0x00000000
        /*0010*/ 	.short	0x0008
        /*0012*/ 	.short	0x0040
        /*0014*/ 	.byte	0x00, 0xf0, 0x11, 0x00


	//----- nvinfo : EIATTR_KPARAM_INFO
	.align		4
.L_13:
        /*0018*/ 	.byte	0x04, 0x17
        /*001a*/ 	.short	(.L_15 - .L_14)
.L_14:
        /*001c*/ 	.word	0x00000000
        /*0020*/ 	.short	0x0007
        /*0022*/ 	.short	0x0038
        /*0024*/ 	.byte	0x00, 0xf4, 0x21, 0x00


	//----- nvinfo : EIATTR_KPARAM_INFO
	.align		4
.L_15:
        /*0028*/ 	.byte	0x04, 0x17
        /*002a*/ 	.short	(.L_17 - .L_16)
.L_16:
        /*002c*/ 	.word	0x00000000
        /*0030*/ 	.short	0x0006
        /*0032*/ 	.short	0x0030
        /*0034*/ 	.byte	0x00, 0xf4, 0x21, 0x00


	//----- nvinfo : EIATTR_KPARAM_INFO
	.align		4
.L_17:
        /*0038*/ 	.byte	0x04, 0x17
        /*003a*/ 	.short	(.L_19 - .L_18)
.L_18:
        /*003c*/ 	.word	0x00000000
        /*0040*/ 	.short	0x0005
        /*0042*/ 	.short	0x0028
        /*0044*/ 	.byte	0x00, 0xf4, 0x21, 0x00


	//----- nvinfo : EIATTR_KPARAM_INFO
	.align		4
.L_19:
        /*0048*/ 	.byte	0x04, 0x17
        /*004a*/ 	.short	(.L_21 - .L_20)
.L_20:
        /*004c*/ 	.word	0x00000000
        /*0050*/ 	.short	0x0004
        /*0052*/ 	.short	0x0020
        /*0054*/ 	.byte	0x00, 0xf4, 0x21, 0x00


	//----- nvinfo : EIATTR_KPARAM_INFO
	.align		4
.L_21:
        /*0058*/ 	.byte	0x04, 0x17
        /*005a*/ 	.short	(.L_23 - .L_22)
.L_22:
        /*005c*/ 	.word	0x00000000
        /*0060*/ 	.short	0x0003
        /*0062*/ 	.short	0x0018
        /*0064*/ 	.byte	0x00, 0xf4, 0x21, 0x00


	//----- nvinfo : EIATTR_KPARAM_INFO
	.align		4
.L_23:
        /*0068*/ 	.byte	0x04, 0x17
        /*006a*/ 	.short	(.L_25 - .L_24)
.L_24:
        /*006c*/ 	.word	0x00000000
        /*0070*/ 	.short	0x0002
        /*0072*/ 	.short	0x0010
        /*0074*/ 	.byte	0x00, 0xf4, 0x21, 0x00


	//----- nvinfo : EIATTR_KPARAM_INFO
	.align		4
.L_25:
        /*0078*/ 	.byte	0x04, 0x17
        /*007a*/ 	.short	(.L_27 - .L_26)
.L_26:
        /*007c*/ 	.word	0x00000000
        /*0080*/ 	.short	0x0001
        /*0082*/ 	.short	0x0008
        /*0084*/ 	.byte	0x00, 0xf4, 0x21, 0x00


	//----- nvinfo : EIATTR_KPARAM_INFO
	.align		4
.L_27:
        /*0088*/ 	.byte	0x04, 0x17
        /*008a*/ 	.short	(.L_29 - .L_28)
.L_28:
        /*008c*/ 	.word	0x00000000
        /*0090*/ 	.short	0x0000
        /*0092*/ 	.short	0x0000
        /*0094*/ 	.byte	0x00, 0xf4, 0x21, 0x00


	//----- nvinfo : EIATTR_SPARSE_MMA_MASK
	.align		4
.L_29:
        /*0098*/ 	.byte	0x03, 0x50
        /*009a*/ 	.short	0x0000


	//----- nvinfo : EIATTR_MAXREG_COUNT
	.align		4
        /*009c*/ 	.byte	0x03, 0x1b
        /*009e*/ 	.short	0x00ff


	//----- nvinfo : EIATTR_EXIT_INSTR_OFFSETS
	.align		4
        /*00a0*/ 	.byte	0x04, 0x1c
        /*00a2*/ 	.short	(.L_31 - .L_30)


	//   ....[0]....
.L_30:
        /*00a4*/ 	.word	0x00000b50


	//----- nvinfo : EIATTR_REQNTID
	.align		4
.L_31:
        /*00a8*/ 	.byte	0x04, 0x10
        /*00aa*/ 	.short	(.L_33 - .L_32)
.L_32:
        /*00ac*/ 	.word	0x00000080
        /*00b0*/ 	.word	0x00000001
        /*00b4*/ 	.word	0x00000001


	//----- nvinfo : EIATTR_CBANK_PARAM_SIZE
	.align		4
.L_33:
        /*00b8*/ 	.byte	0x03, 0x19
        /*00ba*/ 	.short	0x0044


	//----- nvinfo : EIATTR_PARAM_CBANK
	.align		4
        /*00bc*/ 	.byte	0x04, 0x0a
        /*00be*/ 	.short	(.L_35 - .L_34)
	.align		4
.L_34:
        /*00c0*/ 	.word	index@(.nv.constant0.triton_poi_fused__native_batch_norm_legit_no_training_add_native_batch_norm_backward_relu_10)
        /*00c4*/ 	.short	0x0210
        /*00c6*/ 	.short	0x0044


	//----- nvinfo : EIATTR_SW_WAR
	.align		4
.L_35:
        /*00c8*/ 	.byte	0x04, 0x36
        /*00ca*/ 	.short	(.L_37 - .L_36)
.L_36:
        /*00cc*/ 	.word	0x00000008
.L_37:


//--------------------- .nv.callgraph             --------------------------
	.section	.nv.callgraph,"",@"SHT_CUDA_CALLGRAPH"
	.align	4
	.sectionentsize	8
	.align		4
        /*0000*/ 	.word	0x00000000
	.align		4
        /*0004*/ 	.word	0xffffffff
	.align		4
        /*0008*/ 	.word	0x00000000
	.align		4
        /*000c*/ 	.word	0xfffffffe
	.align		4
        /*0010*/ 	.word	0x00000000
	.align		4
        /*0014*/ 	.word	0xfffffffd
	.align		4
        /*0018*/ 	.word	0x00000000
	.align		4
        /*001c*/ 	.word	0xfffffffc


//--------------------- .nv.constant4             --------------------------
	.section	.nv.constant4,"a",@progbits
	.align	8
	.align		8
.nv.constant4:
        /*0000*/ 	.dword	_$_str
	.align		8
        /*0008*/ 	.dword	_$_str_$_2


//--------------------- .text.triton_poi_fused__native_batch_norm_legit_no_training_add_native_batch_norm_backward_relu_10 --------------------------
	.section	.text.triton_poi_fused__native_batch_norm_legit_no_training_add_native_batch_norm_backward_relu_10,"ax",@progbits
	.align	128
        .global         triton_poi_fused__native_batch_norm_legit_no_training_add_native_batch_norm_backward_relu_10
        .type           triton_poi_fused__native_batch_norm_legit_no_training_add_native_batch_norm_backward_relu_10,@function
        .size           triton_poi_fused__native_batch_norm_legit_no_training_add_native_batch_norm_backward_relu_10,(.L_x_1 - triton_poi_fused__native_batch_norm_legit_no_training_add_native_batch_norm_backward_relu_10)
        .other          triton_poi_fused__native_batch_norm_legit_no_training_add_native_batch_norm_backward_relu_10,@"STO_CUDA_ENTRY STV_DEFAULT"
triton_poi_fused__native_batch_norm_legit_no_training_add_native_batch_norm_backward_relu_10:
.text.triton_poi_fused__native_batch_norm_legit_no_training_add_native_batch_norm_backward_relu_10:
[----:B------:R-:W-:Y:S01]  /*0000*/  LDC R1, c[0x0][0x28] ;  /* 0x00000a00ff017b82 */ /* 0x000fe20000000800 */
[----:B------:R-:W1:Y:S07]  /*0010*/  S2R R0, SR_TID.X ;  /* 0x0000000000007919 */ /* 0x000e6e0000002100 */
[----:B------:R-:W2:Y:S01]  /*0020*/  LDC.64 R16, c[0x0][0x210] ;  /* 0x00008400ff107b82 */ /* 0x000ea20000000a00 */
[----:B------:R-:W-:Y:S01]  /*0030*/  ULDC.64 UR4, c[0x0][0x208] ;  /* 0x0000820000047ab9 */ /* 0x000fe20000000a00 */
[----:B------:R-:W3:Y:S06]  /*0040*/  S2R R3, SR_CTAID.X ;  /* 0x0000000000037919 */ /* 0x000eec0000002500 */
[----:B------:R-:W4:Y:S08]  /*0050*/  LDC.64 R18, c[0x0][0x218] ;  /* 0x00008600ff127b82 */ /* 0x000f300000000a00 */
[----:B------:R-:W5:Y:S08]  /*0060*/  LDC.64 R28, c[0x0][0x228] ;  /* 0x00008a00ff1c7b82 */ /* 0x000f700000000a00 */
[----:B------:R-:W5:Y:S01]  /*0070*/  LDC.64 R32, c[0x0][0x220] ;  /* 0x00008800ff207b82 */ /* 0x000f620000000a00 */
[----:B-1----:R-:W-:-:S04]  /*0080*/  SHF.L.U32 R0, R0, 0x2, RZ ;  /* 0x0000000200007819 */ /* 0x002fc800000006ff */
[----:B------:R-:W-:-:S04]  /*0090*/  LOP3.LUT R0, R0, 0x1fc, RZ, 0xc0, !PT ;  /* 0x000001fc00007812 */ /* 0x000fc800078ec0ff */
[----:B---3--:R-:W-:-:S05]  /*00a0*/  LEA R0, R3, R0, 0xa ;  /* 0x0000000003007211 */ /* 0x008fca00078e50ff */
[----:B--2---:R-:W-:-:S04]  /*00b0*/  IMAD.WIDE R16, R0, 0x4, R16 ;  /* 0x0000000400107825 */ /* 0x004fc800078e0210 */
[C---:B----4-:R-:W-:Y:S01]  /*00c0*/  IMAD.WIDE R18, R0.reuse, 0x4, R18 ;  /* 0x0000000400127825 */ /* 0x050fe200078e0212 */
[----:B------:R-:W2:Y:S04]  /*00d0*/  LDG.E.128 R12, desc[UR4][R16.64] ;  /* 0x00000004100c7981 */ /* 0x000ea8000c1e1d00 */
[----:B------:R-:W2:Y:S01]  /*00e0*/  LDG.E.128 R20, desc[UR4][R18.64] ;  /* 0x0000000412147981 */ /* 0x000ea2000c1e1d00 */
[----:B------:R-:W-:-:S03]  /*00f0*/  IMAD.HI R3, R0, 0x66666667, RZ ;  /* 0x6666666700037827 */ /* 0x000fc600078e02ff */
[----:B------:R5:W3:Y:S02]  /*0100*/  LDG.E.128 R4, desc[UR4][R16.64+0x800] ;  /* 0x0008000410047981 */ /* 0x000ae4000c1e1d00 */
[----:B------:R-:W-:Y:S02]  /*0110*/  SHF.R.U32.HI R24, RZ, 0x1f, R3 ;  /* 0x0000001fff187819 */ /* 0x000fe40000011603 */
[----:B------:R-:W3:Y:S01]  /*0120*/  LDG.E.128 R8, desc[UR4][R18.64+0x800] ;  /* 0x0008000412087981 */ /* 0x000ee2000c1e1d00 */
[----:B------:R-:W-:Y:S02]  /*0130*/  IADD3 R2, R0, 0x200, RZ ;  /* 0x0000020000027810 */ /* 0x000fe40007ffe0ff */
[----:B------:R-:W-:-:S03]  /*0140*/  LEA.HI.SX32 R3, R3, R24, 0x1a ;  /* 0x0000001803037211 */ /* 0x000fc600078fd2ff */
[----:B------:R-:W-:-:S04]  /*0150*/  IMAD.HI R25, R2, 0x66666667, RZ ;  /* 0x6666666702197827 */ /* 0x000fc800078e02ff */
[----:B------:R-:W-:Y:S01]  /*0160*/  IMAD R3, R3, -0xa0, R0 ;  /* 0xffffff6003037824 */ /* 0x000fe200078e0200 */
[----:B------:R-:W-:-:S03]  /*0170*/  SHF.R.U32.HI R24, RZ, 0x1f, R25 ;  /* 0x0000001fff187819 */ /* 0x000fc60000011619 */
[----:B-----5:R-:W-:Y:S01]  /*0180*/  IMAD.WIDE R16, R3, 0x4, R28 ;  /* 0x0000000403107825 */ /* 0x020fe200078e021c */
[----:B------:R-:W-:-:S05]  /*0190*/  LEA.HI.SX32 R25, R25, R24, 0x1a ;  /* 0x0000001819197211 */ /* 0x000fca00078fd2ff */
[----:B------:R-:W4:Y:S01]  /*01a0*/  LDG.E.EL.128 R16, desc[UR4][R16.64] ;  /* 0x0000000410107981 */ /* 0x000f22000c2e1d00 */
[----:B------:R-:W-:Y:S02]  /*01b0*/  IMAD R2, R25, -0xa0, R2 ;  /* 0xffffff6019027824 */ /* 0x000fe400078e0202 */
[----:B--2---:R-:W-:Y:S01]  /*01c0*/  FADD R30, R13, R21 ;  /* 0x000000150d1e7221 */ /* 0x004fe20000000000 */
[----:B------:R-:W-:Y:S01]  /*01d0*/  FADD R27, R12, R20 ;  /* 0x000000140c1b7221 */ /* 0x000fe20000000000 */
[----:B0-----:R-:W-:-:S04]  /*01e0*/  IMAD.WIDE R20, R3, 0x4, R32 ;  /* 0x0000000403147825 */ /* 0x001fc800078e0220 */
[----:B------:R-:W-:-:S04]  /*01f0*/  IMAD.WIDE R12, R2, 0x4, R32 ;  /* 0x00000004020c7825 */ /* 0x000fc800078e0220 */
[----:B------:R-:W-:Y:S01]  /*0200*/  FADD R24, R15, R23 ;  /* 0x000000170f187221 */ /* 0x000fe20000000000 */
[----:B------:R-:W-:Y:S02]  /*0210*/  FADD R25, R14, R22 ;  /* 0x000000160e197221 */ /* 0x000fe40000000000 */
[----:B------:R-:W2:Y:S04]  /*0220*/  LDG.E.EL.128 R20, desc[UR4][R20.64] ;  /* 0x0000000414147981 */ /* 0x000ea8000c2e1d00 */
[----:B------:R-:W5:Y:S01]  /*0230*/  LDG.E.EL.128 R12, desc[UR4][R12.64] ;  /* 0x000000040c0c7981 */ /* 0x000f62000c2e1d00 */
[----:B---3--:R-:W-:Y:S01]  /*0240*/  FADD R26, R7, R11 ;  /* 0x0000000b071a7221 */ /* 0x008fe20000000000 */
[----:B------:R-:W-:Y:S01]  /*0250*/  FADD R7, R6, R10 ;  /* 0x0000000a06077221 */ /* 0x000fe20000000000 */
[----:B----4-:R-:W-:Y:S01]  /*0260*/  FADD R16, R16, 9.9999997473787516356e-06 ;  /* 0x3727c5ac10107421 */ /* 0x010fe20000000000 */
[----:B------:R-:W-:-:S03]  /*0270*/  FADD R17, R17, 9.9999997473787516356e-06 ;  /* 0x3727c5ac11117421 */ /* 0x000fc60000000000 */
[----:B------:R-:W0:Y:S01]  /*0280*/  MUFU.SQRT R11, R16 ;  /* 0x00000010000b7308 */ /* 0x000e220000002000 */
[----:B------:R-:W-:Y:S01]  /*0290*/  FADD R18, R18, 9.9999997473787516356e-06 ;  /* 0x3727c5ac12127421 */ /* 0x000fe20000000000 */
[----:B------:R-:W-:Y:S01]  /*02a0*/  FADD R19, R19, 9.9999997473787516356e-06 ;  /* 0x3727c5ac13137421 */ /* 0x000fe20000000000 */
[----:B------:R-:W-:-:S05]  /*02b0*/  FADD R6, R5, R9 ;  /* 0x0000000905067221 */ /* 0x000fca0000000000 */
[----:B------:R-:W1:Y:S08]  /*02c0*/  MUFU.SQRT R10, R17 ;  /* 0x00000011000a7308 */ /* 0x000e700000002000 */
[----:B------:R-:W3:Y:S01]  /*02d0*/  MUFU.SQRT R9, R18 ;  /* 0x0000001200097308 */ /* 0x000ee20000002000 */
[----:B0-----:R-:W-:-:S07]  /*02e0*/  FSETP.GT.AND P6, PT, R11, 8.50705917302346158658e+37, PT ;  /* 0x7e8000000b00780b */ /* 0x001fce0003fc4000 */
[----:B------:R-:W0:Y:S01]  /*02f0*/  MUFU.SQRT R5, R19 ;  /* 0x0000001300057308 */ /* 0x000e220000002000 */
[C---:B------:R-:W-:Y:S01]  /*0300*/  FSETP.GEU.AND P5, PT, R11.reuse, 1.175494350822287508e-38, PT ;  /* 0x008000000b00780b */ /* 0x040fe20003fae000 */
[----:B------:R-:W-:Y:S01]  /*0310*/  HFMA2.MMA R32, -RZ, RZ, 1.625, 0 ;  /* 0x3e800000ff207435 */ /* 0x000fe200000001ff */
[C---:B-1----:R-:W-:Y:S02]  /*0320*/  FSETP.GT.AND P4, PT, R10.reuse, 8.50705917302346158658e+37, PT ;  /* 0x7e8000000a00780b */ /* 0x042fe40003f84000 */
[----:B------:R-:W-:Y:S01]  /*0330*/  FSETP.GEU.AND P1, PT, R10, 1.175494350822287508e-38, PT ;  /* 0x008000000a00780b */ /* 0x000fe20003f2e000 */
[----:B------:R-:W-:Y:S01]  /*0340*/  @P6 FMUL R11, R11, 0.25 ;  /* 0x3e8000000b0b6820 */ /* 0x000fe20000400000 */
[C---:B---3--:R-:W-:Y:S01]  /*0350*/  FSETP.GT.AND P3, PT, R9.reuse, 8.50705917302346158658e+37, PT ;  /* 0x7e8000000900780b */ /* 0x048fe20003f64000 */
[----:B------:R-:W-:Y:S01]  /*0360*/  FADD R31, R4, R8 ;  /* 0x00000008041f7221 */ /* 0x000fe20000000000 */
[----:B------:R-:W-:-:S03]  /*0370*/  FSETP.GEU.AND P0, PT, R9, 1.175494350822287508e-38, PT ;  /* 0x008000000900780b */ /* 0x000fc60003f0e000 */
[----:B------:R-:W-:Y:S02]  /*0380*/  FSEL R4, R32, 1, P6 ;  /* 0x3f80000020047808 */ /* 0x000fe40003000000 */
[----:B0-----:R-:W-:Y:S01]  /*0390*/  FSETP.GT.AND P2, PT, R5, 8.50705917302346158658e+37, PT ;  /* 0x7e8000000500780b */ /* 0x001fe20003f44000 */
[----:B------:R-:W-:Y:S01]  /*03a0*/  @!P5 FMUL R11, R11, 16777216 ;  /* 0x4b8000000b0bd820 */ /* 0x000fe20000400000 */
[----:B------:R-:W-:Y:S01]  /*03b0*/  FSETP.GEU.AND P6, PT, R5, 1.175494350822287508e-38, PT ;  /* 0x008000000500780b */ /* 0x000fe20003fce000 */
[----:B------:R-:W-:-:S04]  /*03c0*/  @P4 FMUL R10, R10, 0.25 ;  /* 0x3e8000000a0a4820 */ /* 0x000fc80000400000 */
[----:B------:R-:W0:Y:S01]  /*03d0*/  MUFU.RCP R11, R11 ;  /* 0x0000000b000b7308 */ /* 0x000e220000001000 */
[----:B------:R-:W-:Y:S01]  /*03e0*/  @!P1 FMUL R10, R10, 16777216 ;  /* 0x4b8000000a0a9820 */ /* 0x000fe20000400000 */
[----:B------:R-:W-:-:S04]  /*03f0*/  @P3 FMUL R9, R9, 0.25 ;  /* 0x3e80000009093820 */ /* 0x000fc80000400000 */
[----:B------:R-:W-:Y:S01]  /*0400*/  @P2 FMUL R5, R5, 0.25 ;  /* 0x3e80000005052820 */ /* 0x000fe20000400000 */
[----:B------:R-:W-:-:S03]  /*0410*/  @!P0 FMUL R9, R9, 16777216 ;  /* 0x4b80000009098820 */ /* 0x000fc60000400000 */
[----:B------:R-:W-:Y:S01]  /*0420*/  @!P6 FMUL R5, R5, 16777216 ;  /* 0x4b8000000505e820 */ /* 0x000fe20000400000 */
[----:B------:R-:W-:-:S03]  /*0430*/  @!P5 FMUL R4, R4, 16777216 ;  /* 0x4b8000000404d820 */ /* 0x000fc60000400000 */
[----:B------:R-:W-:Y:S01]  /*0440*/  MUFU.RCP R34, R5 ;  /* 0x0000000500227308 */ /* 0x000fe20000001000 */
[----:B--2---:R-:W-:Y:S01]  /*0450*/  FADD R17, -R21, R30 ;  /* 0x0000001e15117221 */ /* 0x004fe20000000100 */
[----:B------:R-:W-:Y:S01]  /*0460*/  FADD R18, -R22, R25 ;  /* 0x0000001916127221 */ /* 0x000fe20000000100 */
[----:B------:R-:W-:Y:S01]  /*0470*/  FADD R19, -R23, R24 ;  /* 0x0000001817137221 */ /* 0x000fe20000000100 */
[----:B-----5:R-:W-:Y:S01]  /*0480*/  FADD R12, -R12, R31 ;  /* 0x0000001f0c0c7221 */ /* 0x020fe20000000100 */
[----:B------:R-:W1:Y:S01]  /*0490*/  LDC.64 R22, c[0x0][0x230] ;  /* 0x00008c00ff167b82 */ /* 0x000e620000000a00 */
[----:B------:R-:W-:-:S07]  /*04a0*/  FADD R16, -R20, R27 ;  /* 0x0000001b14107221 */ /* 0x000fce0000000100 */
[----:B------:R-:W2:Y:S01]  /*04b0*/  LDC.64 R30, c[0x0][0x238] ;  /* 0x00008e00ff1e7b82 */ /* 0x000ea20000000a00 */
[----:B------:R-:W3:Y:S01]  /*04c0*/  MUFU.RCP R20, R10 ;  /* 0x0000000a00147308 */ /* 0x000ee20000001000 */
[----:B------:R-:W-:Y:S01]  /*04d0*/  FADD R14, -R14, R7 ;  /* 0x000000070e0e7221 */ /* 0x000fe20000000100 */
[----:B------:R-:W-:Y:S01]  /*04e0*/  FSEL R7, R32, 1, P4 ;  /* 0x3f80000020077808 */ /* 0x000fe20002000000 */
[----:B0-----:R-:W-:-:S05]  /*04f0*/  FMUL R25, R11, R4 ;  /* 0x000000040b197220 */ /* 0x001fca0000400000 */
[----:B------:R2:W0:Y:S01]  /*0500*/  MUFU.RCP R21, R9 ;  /* 0x0000000900157308 */ /* 0x0004220000001000 */
[C---:B------:R-:W-:Y:S01]  /*0510*/  FSEL R4, R32.reuse, 1, P3 ;  /* 0x3f80000020047808 */ /* 0x040fe20001800000 */
[----:B------:R-:W-:Y:S01]  /*0520*/  @!P1 FMUL R7, R7, 16777216 ;  /* 0x4b80000007079820 */ /* 0x000fe20000400000 */
[----:B------:R-:W-:Y:S01]  /*0530*/  FSEL R11, R32, 1, P2 ;  /* 0x3f800000200b7808 */ /* 0x000fe20001000000 */
[----:B------:R-:W-:Y:S02]  /*0540*/  FADD R13, -R13, R6 ;  /* 0x000000060d0d7221 */ /* 0x000fe40000000100 */
[----:B------:R-:W-:Y:S01]  /*0550*/  @!P0 FMUL R4, R4, 16777216 ;  /* 0x4b80000004048820 */ /* 0x000fe20000400000 */
[----:B---3--:R-:W-:Y:S01]  /*0560*/  FMUL R20, R20, R7 ;  /* 0x0000000714147220 */ /* 0x008fe20000400000 */
[----:B------:R-:W-:Y:S01]  /*0570*/  @!P6 FMUL R11, R11, 16777216 ;  /* 0x4b8000000b0be820 */ /* 0x000fe20000400000 */
[----:B-1----:R-:W-:-:S04]  /*0580*/  IMAD.WIDE R6, R3, 0x4, R22 ;  /* 0x0000000403067825 */ /* 0x002fc800078e0216 */
[----:B--2---:R-:W-:-:S04]  /*0590*/  IMAD.WIDE R8, R3, 0x4, R30 ;  /* 0x0000000403087825 */ /* 0x004fc800078e021e */
[----:B0-----:R-:W-:Y:S01]  /*05a0*/  FMUL R21, R21, R4 ;  /* 0x0000000415157220 */ /* 0x001fe20000400000 */
[----:B------:R-:W-:Y:S01]  /*05b0*/  FMUL R34, R34, R11 ;  /* 0x0000000b22227220 */ /* 0x000fe20000400000 */
[----:B------:R-:W2:Y:S04]  /*05c0*/  LDG.E.EL.128 R4, desc[UR4][R6.64] ;  /* 0x0000000406047981 */ /* 0x000ea8000c2e1d00 */
[----:B------:R-:W2:Y:S01]  /*05d0*/  LDG.E.EL.128 R8, desc[UR4][R8.64] ;  /* 0x0000000408087981 */ /* 0x000ea2000c2e1d00 */
[----:B------:R-:W-:-:S04]  /*05e0*/  IMAD.WIDE R28, R2, 0x4, R28 ;  /* 0x00000004021c7825 */ /* 0x000fc800078e021c */
[----:B------:R-:W-:Y:S01]  /*05f0*/  FADD R15, -R15, R26 ;  /* 0x0000001a0f0f7221 */ /* 0x000fe20000000100 */
[C---:B------:R-:W-:Y:S02]  /*0600*/  IMAD.WIDE R26, R2.reuse, 0x4, R30 ;  /* 0x00000004021a7825 */ /* 0x040fe400078e021e */
[----:B------:R-:W3:Y:S02]  /*0610*/  LDG.E.EL.128 R28, desc[UR4][R28.64] ;  /* 0x000000041c1c7981 */ /* 0x000ee4000c2e1d00 */
[----:B------:R-:W-:Y:S01]  /*0620*/  FMUL R25, R25, R16 ;  /* 0x0000001019197220 */ /* 0x000fe20000400000 */
[----:B------:R-:W-:-:S04]  /*0630*/  IMAD.WIDE R22, R2, 0x4, R22 ;  /* 0x0000000402167825 */ /* 0x000fc800078e0216 */
[----:B------:R-:W-:Y:S01]  /*0640*/  FMUL R20, R20, R17 ;  /* 0x0000001114147220 */ /* 0x000fe20000400000 */
[----:B------:R-:W-:Y:S01]  /*0650*/  FMUL R21, R21, R18 ;  /* 0x0000001215157220 */ /* 0x000fe20000400000 */
[----:B--2---:R-:W-:Y:S02]  /*0660*/  FFMA R4, R4, R25, R8 ;  /* 0x0000001904047223 */ /* 0x004fe40000000008 */
[----:B------:R-:W-:Y:S01]  /*0670*/  FFMA R5, R5, R20, R9 ;  /* 0x0000001405057223 */ /* 0x000fe20000000009 */
[----:B------:R-:W-:Y:S01]  /*0680*/  FFMA R6, R6, R21, R10 ;  /* 0x0000001506067223 */ /* 0x000fe2000000000a */
[----:B------:R-:W2:Y:S04]  /*0690*/  LDG.E.EL.128 R24, desc[UR4][R26.64] ;  /* 0x000000041a187981 */ /* 0x000ea8000c2e1d00 */
[----:B------:R-:W2:Y:S01]  /*06a0*/  LDG.E.EL.128 R20, desc[UR4][R22.64] ;  /* 0x0000000416147981 */ /* 0x000ea2000c2e1d00 */
[----:B---3--:R-:W-:-:S04]  /*06b0*/  FADD R2, R28, 9.9999997473787516356e-06 ;  /* 0x3727c5ac1c027421 */ /* 0x008fc80000000000 */
[----:B------:R-:W0:Y:S02]  /*06c0*/  MUFU.SQRT R8, R2 ;  /* 0x0000000200087308 */ /* 0x000e240000002000 */
[C---:B0-----:R-:W-:Y:S02]  /*06d0*/  FSETP.GT.AND P0, PT, R8.reuse, 8.50705917302346158658e+37, PT ;  /* 0x7e8000000800780b */ /* 0x041fe40003f04000 */
[----:B------:R-:W-:Y:S01]  /*06e0*/  FSETP.GEU.AND P1, PT, R8, 1.175494350822287508e-38, PT ;  /* 0x008000000800780b */ /* 0x000fe20003f2e000 */
[----:B------:R-:W-:-:S04]  /*06f0*/  FADD R29, R29, 9.9999997473787516356e-06 ;  /* 0x3727c5ac1d1d7421 */ /* 0x000fc80000000000 */
[----:B------:R-:W0:Y:S06]  /*0700*/  MUFU.SQRT R9, R29 ;  /* 0x0000001d00097308 */ /* 0x000e2c0000002000 */
[----:B------:R-:W-:-:S04]  /*0710*/  @P0 FMUL R8, R8, 0.25 ;  /* 0x3e80000008080820 */ /* 0x000fc80000400000 */
[----:B------:R-:W-:-:S04]  /*0720*/  @!P1 FMUL R8, R8, 16777216 ;  /* 0x4b80000008089820 */ /* 0x000fc80000400000 */
[----:B------:R-:W1:Y:S01]  /*0730*/  MUFU.RCP R3, R8 ;  /* 0x0000000800037308 */ /* 0x000e620000001000 */
[----:B------:R-:W-:Y:S01]  /*0740*/  FSEL R10, R32, 1, P0 ;  /* 0x3f800000200a7808 */ /* 0x000fe20000000000 */
[----:B------:R-:W-:Y:S01]  /*0750*/  FADD R30, R30, 9.9999997473787516356e-06 ;  /* 0x3727c5ac1e1e7421 */ /* 0x000fe20000000000 */
[----:B------:R-:W-:-:S03]  /*0760*/  FADD R31, R31, 9.9999997473787516356e-06 ;  /* 0x3727c5ac1f1f7421 */ /* 0x000fc60000000000 */
[----:B------:R-:W-:Y:S01]  /*0770*/  @!P1 FMUL R10, R10, 16777216 ;  /* 0x4b8000000a0a9820 */ /* 0x000fe20000400000 */
[C---:B0-----:R-:W-:Y:S01]  /*0780*/  FSETP.GT.AND P0, PT, R9.reuse, 8.50705917302346158658e+37, PT ;  /* 0x7e8000000900780b */ /* 0x041fe20003f04000 */
[----:B------:R-:W0:Y:S01]  /*0790*/  MUFU.SQRT R2, R30 ;  /* 0x0000001e00027308 */ /* 0x000e220000002000 */
[----:B------:R-:W-:Y:S01]  /*07a0*/  FSETP.GEU.AND P1, PT, R9, 1.175494350822287508e-38, PT ;  /* 0x008000000900780b */ /* 0x000fe20003f2e000 */
[----:B-1----:R-:W-:-:S06]  /*07b0*/  FMUL R3, R3, R10 ;  /* 0x0000000a03037220 */ /* 0x002fcc0000400000 */
[----:B------:R-:W1:Y:S01]  /*07c0*/  MUFU.SQRT R10, R31 ;  /* 0x0000001f000a7308 */ /* 0x000e620000002000 */
[----:B------:R-:W-:-:S03]  /*07d0*/  FSEL R8, R32, 1, P0 ;  /* 0x3f80000020087808 */ /* 0x000fc60000000000 */
[----:B------:R-:W-:Y:S01]  /*07e0*/  @P0 FMUL R9, R9, 0.25 ;  /* 0x3e80000009090820 */ /* 0x000fe20000400000 */
[----:B0-----:R-:W-:-:S03]  /*07f0*/  FSETP.GT.AND P0, PT, R2, 8.50705917302346158658e+37, PT ;  /* 0x7e8000000200780b */ /* 0x001fc60003f04000 */
[----:B------:R-:W-:Y:S01]  /*0800*/  @!P1 FMUL R9, R9, 16777216 ;  /* 0x4b80000009099820 */ /* 0x000fe20000400000 */
[----:B------:R-:W-:Y:S01]  /*0810*/  @!P1 FMUL R8, R8, 16777216 ;  /* 0x4b80000008089820 */ /* 0x000fe20000400000 */
[----:B------:R-:W-:Y:S02]  /*0820*/  FSETP.GEU.AND P2, PT, R2, 1.175494350822287508e-38, PT ;  /* 0x008000000200780b */ /* 0x000fe40003f4e000 */
[C---:B-1----:R-:W-:Y:S02]  /*0830*/  FSETP.GT.AND P1, PT, R10.reuse, 8.50705917302346158658e+37, PT ;  /* 0x7e8000000a00780b */ /* 0x042fe40003f24000 */
[----:B------:R-:W-:-:S04]  /*0840*/  FSETP.GEU.AND P3, PT, R10, 1.175494350822287508e-38, PT ;  /* 0x008000000a00780b */ /* 0x000fc80003f6e000 */
[----:B------:R-:W-:Y:S01]  /*0850*/  @P0 FMUL R2, R2, 0.25 ;  /* 0x3e80000002020820 */ /* 0x000fe20000400000 */
[----:B------:R-:W0:Y:S01]  /*0860*/  MUFU.RCP R9, R9 ;  /* 0x0000000900097308 */ /* 0x000e220000001000 */
[----:B------:R-:W-:-:S03]  /*0870*/  FMUL R3, R3, R12 ;  /* 0x0000000c03037220 */ /* 0x000fc60000400000 */
[----:B------:R-:W-:Y:S02]  /*0880*/  @!P2 FMUL R2, R2, 16777216 ;  /* 0x4b8000000202a820 */ /* 0x000fe40000400000 */
[----:B------:R-:W-:-:S04]  /*0890*/  @P1 FMUL R10, R10, 0.25 ;  /* 0x3e8000000a0a1820 */ /* 0x000fc80000400000 */
[----:B------:R-:W-:Y:S01]  /*08a0*/  @!P3 FMUL R10, R10, 16777216 ;  /* 0x4b8000000a0ab820 */ /* 0x000fe20000400000 */
[----:B------:R-:W-:Y:S01]  /*08b0*/  FMUL R34, R34, R19 ;  /* 0x0000001322227220 */ /* 0x000fe20000400000 */
[----:B------:R-:W1:Y:S03]  /*08c0*/  MUFU.RCP R2, R2 ;  /* 0x0000000200027308 */ /* 0x000e660000001000 */
[----:B------:R-:W-:Y:S01]  /*08d0*/  FFMA R7, R7, R34, R11 ;  /* 0x0000002207077223 */ /* 0x000fe2000000000b */
[C---:B------:R-:W-:Y:S02]  /*08e0*/  FSEL R11, R32.reuse, 1, P0 ;  /* 0x3f800000200b7808 */ /* 0x040fe40000000000 */
[----:B------:R-:W-:Y:S01]  /*08f0*/  FSEL R32, R32, 1, P1 ;  /* 0x3f80000020207808 */ /* 0x000fe20000800000 */
[----:B0-----:R-:W-:Y:S02]  /*0900*/  FMUL R8, R9, R8 ;  /* 0x0000000809087220 */ /* 0x001fe40000400000 */
[----:B------:R-:W-:-:S02]  /*0910*/  @!P2 FMUL R11, R11, 16777216 ;  /* 0x4b8000000b0ba820 */ /* 0x000fc40000400000 */
[----:B------:R-:W-:Y:S02]  /*0920*/  @!P3 FMUL R32, R32, 16777216 ;  /* 0x4b8000002020b820 */ /* 0x000fe40000400000 */
[----:B-1----:R-:W-:-:S04]  /*0930*/  FMUL R11, R2, R11 ;  /* 0x0000000b020b7220 */ /* 0x002fc80000400000 */
[----:B------:R-:W-:Y:S01]  /*0940*/  FMUL R11, R11, R14 ;  /* 0x0000000e0b0b7220 */ /* 0x000fe20000400000 */
[C---:B------:R-:W-:Y:S02]  /*0950*/  FSETP.GEU.AND P6, PT, R7.reuse, RZ, PT ;  /* 0x000000ff0700720b */ /* 0x040fe40003fce000 */
[----:B------:R-:W-:Y:S02]  /*0960*/  FSETP.GEU.AND P0, PT, R6, RZ, PT ;  /* 0x000000ff0600720b */ /* 0x000fe40003f0e000 */
[----:B------:R-:W-:Y:S02]  /*0970*/  SEL R7, R7, RZ, P6 ;  /* 0x000000ff07077207 */ /* 0x000fe40003000000 */
[----:B------:R-:W-:Y:S02]  /*0980*/  FSETP.GEU.AND P1, PT, R5, RZ, PT ;  /* 0x000000ff0500720b */ /* 0x000fe40003f2e000 */
[----:B------:R-:W-:Y:S02]  /*0990*/  FSETP.GEU.AND P2, PT, R4, RZ, PT ;  /* 0x000000ff0400720b */ /* 0x000fe40003f4e000 */
[----:B------:R-:W-:-:S02]  /*09a0*/  SEL R6, R6, RZ, P0 ;  /* 0x000000ff06067207 */ /* 0x000fc40000000000 */
[----:B------:R-:W-:Y:S02]  /*09b0*/  SEL R5, R5, RZ, P1 ;  /* 0x000000ff05057207 */ /* 0x000fe40000800000 */
[----:B------:R-:W-:Y:S01]  /*09c0*/  SEL R4, R4, RZ, P2 ;  /* 0x000000ff04047207 */ /* 0x000fe20001000000 */
[----:B--2---:R-:W-:Y:S02]  /*09d0*/  FFMA R20, R20, R3, R24 ;  /* 0x0000000314147223 */ /* 0x004fe40000000018 */
[----:B------:R-:W0:Y:S01]  /*09e0*/  MUFU.RCP R3, R10 ;  /* 0x0000000a00037308 */ /* 0x000e220000001000 */
[----:B------:R-:W-:Y:S02]  /*09f0*/  FMUL R24, R8, R13 ;  /* 0x0000000d08187220 */ /* 0x000fe40000400000 */
[----:B------:R-:W1:Y:S01]  /*0a00*/  LDC.64 R8, c[0x0][0x240] ;  /* 0x00009000ff087b82 */ /* 0x000e620000000a00 */
[----:B0-----:R-:W-:-:S07]  /*0a10*/  FMUL R32, R3, R32 ;  /* 0x0000002003207220 */ /* 0x001fce0000400000 */
[----:B------:R-:W0:Y:S01]  /*0a20*/  LDC.64 R2, c[0x0][0x248] ;  /* 0x00009200ff027b82 */ /* 0x000e220000000a00 */
[----:B------:R-:W-:Y:S01]  /*0a30*/  FMUL R32, R32, R15 ;  /* 0x0000000f20207220 */ /* 0x000fe20000400000 */
[----:B------:R-:W-:Y:S01]  /*0a40*/  FFMA R21, R21, R24, R25 ;  /* 0x0000001815157223 */ /* 0x000fe20000000019 */
[----:B------:R-:W-:Y:S02]  /*0a50*/  FFMA R26, R22, R11, R26 ;  /* 0x0000000b161a7223 */ /* 0x000fe4000000001a */
[----:B------:R-:W-:Y:S01]  /*0a60*/  FFMA R27, R23, R32, R27 ;  /* 0x00000020171b7223 */ /* 0x000fe2000000001b */
[----:B------:R-:W-:Y:S02]  /*0a70*/  FSETP.GEU.AND P5, PT, R20, RZ, PT ;  /* 0x000000ff1400720b */ /* 0x000fe40003fae000 */
[----:B------:R-:W-:Y:S02]  /*0a80*/  FSETP.GEU.AND P3, PT, R26, RZ, PT ;  /* 0x000000ff1a00720b */ /* 0x000fe40003f6e000 */
[----:B------:R-:W-:-:S02]  /*0a90*/  FSETP.GEU.AND P4, PT, R21, RZ, PT ;  /* 0x000000ff1500720b */ /* 0x000fc40003f8e000 */
[----:B------:R-:W-:Y:S01]  /*0aa0*/  FSETP.GEU.AND P6, PT, R27, RZ, PT ;  /* 0x000000ff1b00720b */ /* 0x000fe20003fce000 */
[----:B-1----:R-:W-:Y:S01]  /*0ab0*/  IMAD.WIDE R22, R0, 0x4, R8 ;  /* 0x0000000400167825 */ /* 0x002fe200078e0208 */
[----:B------:R-:W-:Y:S02]  /*0ac0*/  SEL R10, R26, RZ, P3 ;  /* 0x000000ff1a0a7207 */ /* 0x000fe40001800000 */
[----:B------:R-:W-:Y:S02]  /*0ad0*/  SEL R9, R21, RZ, P4 ;  /* 0x000000ff15097207 */ /* 0x000fe40002000000 */
[----:B------:R-:W-:Y:S02]  /*0ae0*/  SEL R8, R20, RZ, P5 ;  /* 0x000000ff14087207 */ /* 0x000fe40002800000 */
[----:B------:R-:W-:Y:S01]  /*0af0*/  SEL R11, R27, RZ, P6 ;  /* 0x000000ff1b0b7207 */ /* 0x000fe20003000000 */
[----:B0-----:R-:W-:Y:S01]  /*0b00*/  IMAD.WIDE R2, R0, 0x4, R2 ;  /* 0x0000000400027825 */ /* 0x001fe200078e0202 */
[----:B------:R-:W-:Y:S04]  /*0b10*/  STG.E.128 desc[UR4][R22.64], R4 ;  /* 0x0000000416007986 */ /* 0x000fe8000c101d04 */
[----:B------:R-:W-:Y:S04]  /*0b20*/  STG.E.128 desc[UR4][R22.64+0x800], R8 ;  /* 0x0008000816007986 */ /* 0x000fe8000c101d04 */
[----:B------:R-:W-:Y:S04]  /*0b30*/  STG.E.128 desc[UR4][R2.64], R16 ;  /* 0x0000001002007986 */ /* 0x000fe8000c101d04 */
[----:B------:R-:W-:Y:S01]  /*0b40*/  STG.E.128 desc[UR4][R2.64+0x800], R12 ;  /* 0x0008000c02007986 */ /* 0x000fe2000c101d04 */
[----:B------:R-:W-:Y:S05]  /*0b50*/  EXIT ;  /* 0x000000000000794d */ /* 0x000fea0003800000 */
.L_x_0:
[----:B------:R-:W-:-:S00]  /*0b60*/  BRA `(.L_x_0) ;  /* 0xfffffffc00fc7947 */ /* 0x000fc0000383ffff */
[----:B------:R-:W-:-:S00]  /*0b70*/  NOP ;  /* 0x0000000000007918 */ /* 0x000fc00000000000 */
        /* <DEDUP_REMOVED lines=8> */
.L_x_1:


//--------------------- .nv.global.init           --------------------------
	.section	.nv.global.init,"aw",@progbits
.nv.global.init:
	.type		_$_str,@object
	.size		_$_str,(_$_str_$_2 - _$_str)
_$_str:
        /*0000*/ 	.byte	0x5f, 0x5f, 0x43, 0x55, 0x44, 0x41, 0x5f, 0x46, 0x54, 0x5a, 0x00
	.type		_$_str_$_2,@object
	.size		_$_str_$_2,(.L_1 - _$_str_$_2)
_$_str_$_2:
        /*000b*/ 	.byte	0x5f, 0x5f, 0x43, 0x55, 0x44, 0x41, 0x5f, 0x50, 0x52, 0x45, 0x43, 0x5f, 0x53, 0x51, 0x52, 0x54
        /*001b*/ 	.byte	0x00
.L_1:


//--------------------- .nv.constant0.triton_poi_fused__native_batch_norm_legit_no_training_add_native_batch_norm_backward_relu_10 --------------------------
	.section	.nv.constant0.triton_poi_fused__native_batch_norm_legit_no_training_add_native_batch_norm_backward_relu_10,"a",@progbits
	.sectionflags	@""
	.align	4
.nv.constant0.triton_poi_fused__native_batch_norm_legit_no_training_add_native_batch_norm_backward_relu_10:
	.zero		596
